	.headerflags	@"EF_CUDA_TEXMODE_UNIFIED EF_CUDA_64BIT_ADDRESS EF_CUDA_ACCELERATORS EF_CUDA_SM90 EF_CUDA_VIRTUAL_SM(EF_CUDA_SM90)"
	.elftype	@"ET_EXEC"


//--------------------- .nv.info                  --------------------------
	.section	.nv.info,"",@"SHT_CUDA_INFO"
	.align	4


	//----- nvinfo : EIATTR_REGCOUNT
	.align		4
        /*0000*/ 	.byte	0x04, 0x2f
        /*0002*/ 	.short	(.L_3 - .L_2)
	.align		4
.L_2:
        /*0004*/ 	.word	index@(triton_poi_fused__native_batch_norm_legit_no_training_convolution_relu_49)
        /*0008*/ 	.word	0x0000001a


	//----- nvinfo : EIATTR_MIN_STACK_SIZE
	.align		4
.L_3:
        /*000c*/ 	.byte	0x04, 0x12
        /*000e*/ 	.short	(.L_5 - .L_4)
	.align		4
.L_4:
        /*0010*/ 	.word	index@(triton_poi_fused__native_batch_norm_legit_no_training_convolution_relu_49)
        /*0014*/ 	.word	0x00000000


	//----- nvinfo : EIATTR_FRAME_SIZE
	.align		4
.L_5:
        /*0018*/ 	.byte	0x04, 0x11
        /*001a*/ 	.short	(.L_7 - .L_6)
	.align		4
.L_6:
        /*001c*/ 	.word	index@(triton_poi_fused__native_batch_norm_legit_no_training_convolution_relu_49)
        /*0020*/ 	.word	0x00000000


	//----- nvinfo : EIATTR_MIN_STACK_SIZE
	.align		4
.L_7:
        /*0024*/ 	.byte	0x04, 0x12
        /*0026*/ 	.short	(.L_9 - .L_8)
	.align		4
.L_8:
        /*0028*/ 	.word	index@(triton_poi_fused__native_batch_norm_legit_no_training_convolution_relu_49)
        /*002c*/ 	.word	0x00000000
.L_9:


//--------------------- .nv.info.triton_poi_fused__native_batch_norm_legit_no_training_convolution_relu_49 --------------------------
	.section	.nv.info.triton_poi_fused__native_batch_norm_legit_no_training_convolution_relu_49,"",@"SHT_CUDA_INFO"
	.sectionflags	@""
	.align	4


	//----- nvinfo : EIATTR_CUDA_API_VERSION
	.align		4
        /*0000*/ 	.byte	0x04, 0x37
        /*0002*/ 	.short	(.L_11 - .L_10)
.L_10:
        /*0004*/ 	.word	0x0000007c


	//----- nvinfo : EIATTR_KPARAM_INFO
	.align		4
.L_11:
        /*0008*/ 	.byte	0x04, 0x17
        /*000a*/ 	.short	(.L_13 - .L_12)
.L_12:
        /*000c*/ 	.word	0x00000000
        /*0010*/ 	.short	0x0007
        /*0012*/ 	.short	0x0038
        /*0014*/ 	.byte	0x00, 0xf0, 0x11, 0x00


	//----- nvinfo : EIATTR_KPARAM_INFO
	.align		4
.L_13:
        /*0018*/ 	.byte	0x04, 0x17
        /*001a*/ 	.short	(.L_15 - .L_14)
.L_14:
        /*001c*/ 	.word	0x00000000
        /*0020*/ 	.short	0x0006
        /*0022*/ 	.short	0x0030
        /*0024*/ 	.byte	0x00, 0xf4, 0x21, 0x00


	//----- nvinfo : EIATTR_KPARAM_INFO
	.align		4
.L_15:
        /*0028*/ 	.byte	0x04, 0x17
        /*002a*/ 	.short	(.L_17 - .L_16)
.L_16:
        /*002c*/ 	.word	0x00000000
        /*0030*/ 	.short	0x0005
        /*0032*/ 	.short	0x0028
        /*0034*/ 	.byte	0x00, 0xf4, 0x21, 0x00


	//----- nvinfo : EIATTR_KPARAM_INFO
	.align		4
.L_17:
        /*0038*/ 	.byte	0x04, 0x17
        /*003a*/ 	.short	(.L_19 - .L_18)
.L_18:
        /*003c*/ 	.word	0x00000000
        /*0040*/ 	.short	0x0004
        /*0042*/ 	.short	0x0020
        /*0044*/ 	.byte	0x00, 0xf4, 0x21, 0x00


	//----- nvinfo : EIATTR_KPARAM_INFO
	.align		4
.L_19:
        /*0048*/ 	.byte	0x04, 0x17
        /*004a*/ 	.short	(.L_21 - .L_20)
.L_20:
        /*004c*/ 	.word	0x00000000
        /*0050*/ 	.short	0x0003
        /*0052*/ 	.short	0x0018
        /*0054*/ 	.byte	0x00, 0xf4, 0x21, 0x00


	//----- nvinfo : EIATTR_KPARAM_INFO
	.align		4
.L_21:
        /*0058*/ 	.byte	0x04, 0x17
        /*005a*/ 	.short	(.L_23 - .L_22)
.L_22:
        /*005c*/ 	.word	0x00000000
        /*0060*/ 	.short	0x0002
        /*0062*/ 	.short	0x0010
        /*0064*/ 	.byte	0x00, 0xf4, 0x21, 0x00


	//----- nvinfo : EIATTR_KPARAM_INFO
	.align		4
.L_23:
        /*0068*/ 	.byte	0x04, 0x17
        /*006a*/ 	.short	(.L_25 - .L_24)
.L_24:
        /*006c*/ 	.word	0x00000000
        /*0070*/ 	.short	0x0001
        /*0072*/ 	.short	0x0008
        /*0074*/ 	.byte	0x00, 0xf4, 0x21, 0x00


	//----- nvinfo : EIATTR_KPARAM_INFO
	.align		4
.L_25:
        /*0078*/ 	.byte	0x04, 0x17
        /*007a*/ 	.short	(.L_27 - .L_26)
.L_26:
        /*007c*/ 	.word	0x00000000
        /*0080*/ 	.short	0x0000
        /*0082*/ 	.short	0x0000
        /*0084*/ 	.byte	0x00, 0xf4, 0x21, 0x00


	//----- nvinfo : EIATTR_SPARSE_MMA_MASK
	.align		4
.L_27:
        /*0088*/ 	.byte	0x03, 0x50
        /*008a*/ 	.short	0x0000


	//----- nvinfo : EIATTR_MAXREG_COUNT
	.align		4
        /*008c*/ 	.byte	0x03, 0x1b
        /*008e*/ 	.short	0x00ff


	//----- nvinfo : EIATTR_EXIT_INSTR_OFFSETS
	.align		4
        /*0090*/ 	.byte	0x04, 0x1c
        /*0092*/ 	.short	(.L_29 - .L_28)


	//   ....[0]....
.L_28:
        /*0094*/ 	.word	0x00000480


	//   ....[1]....
        /*0098*/ 	.word	0x000004a0


	//----- nvinfo : EIATTR_REQNTID
	.align		4
.L_29:
        /*009c*/ 	.byte	0x04, 0x10
        /*009e*/ 	.short	(.L_31 - .L_30)
.L_30:
        /*00a0*/ 	.word	0x00000080
        /*00a4*/ 	.word	0x00000001
        /*00a8*/ 	.word	0x00000001


	//----- nvinfo : EIATTR_CBANK_PARAM_SIZE
	.align		4
.L_31:
        /*00ac*/ 	.byte	0x03, 0x19
        /*00ae*/ 	.short	0x003c


	//----- nvinfo : EIATTR_PARAM_CBANK
	.align		4
        /*00b0*/ 	.byte	0x04, 0x0a
        /*00b2*/ 	.short	(.L_33 - .L_32)
	.align		4
.L_32:
        /*00b4*/ 	.word	index@(.nv.constant0.triton_poi_fused__native_batch_norm_legit_no_training_convolution_relu_49)
        /*00b8*/ 	.short	0x0210
        /*00ba*/ 	.short	0x003c


	//----- nvinfo : EIATTR_SW_WAR
	.align		4
.L_33:
        /*00bc*/ 	.byte	0x04, 0x36
        /*00be*/ 	.short	(.L_35 - .L_34)
.L_34:
        /*00c0*/ 	.word	0x00000008
.L_35:


//--------------------- .nv.callgraph             --------------------------
	.section	.nv.callgraph,"",@"SHT_CUDA_CALLGRAPH"
	.align	4
	.sectionentsize	8
	.align		4
        /*0000*/ 	.word	0x00000000
	.align		4
        /*0004*/ 	.word	0xffffffff
	.align		4
        /*0008*/ 	.word	0x00000000
	.align		4
        /*000c*/ 	.word	0xfffffffe
	.align		4
        /*0010*/ 	.word	0x00000000
	.align		4
        /*0014*/ 	.word	0xfffffffd
	.align		4
        /*0018*/ 	.word	0x00000000
	.align		4
        /*001c*/ 	.word	0xfffffffc


//--------------------- .nv.constant4             --------------------------
	.section	.nv.constant4,"a",@progbits
	.align	8
	.align		8
.nv.constant4:
        /*0000*/ 	.dword	_$_str
	.align		8
        /*0008*/ 	.dword	_$_str_$_2


//--------------------- .text.triton_poi_fused__native_batch_norm_legit_no_training_convolution_relu_49 --------------------------
	.section	.text.triton_poi_fused__native_batch_norm_legit_no_training_convolution_relu_49,"ax",@progbits
	.align	128
        .global         triton_poi_fused__native_batch_norm_legit_no_training_convolution_relu_49
        .type           triton_poi_fused__native_batch_norm_legit_no_training_convolution_relu_49,@function
        .size           triton_poi_fused__native_batch_norm_legit_no_training_convolution_relu_49,(.L_x_1 - triton_poi_fused__native_batch_norm_legit_no_training_convolution_relu_49)
        .other          triton_poi_fused__native_batch_norm_legit_no_training_convolution_relu_49,@"STO_CUDA_ENTRY STV_DEFAULT"
triton_poi_fused__native_batch_norm_legit_no_training_convolution_relu_49:
.text.triton_poi_fused__native_batch_norm_legit_no_training_convolution_relu_49:
[----:B------:R-:W0:Y:S01]  /*0000*/  LDC R1, c[0x0][0x28] ;  /* 0x00000a00ff017b82 */ /* 0x000e220000000800 */
[----:B------:R-:W1:Y:S07]  /*0010*/  S2R R0, SR_TID.X ;  /* 0x0000000000007919 */ /* 0x000e6e0000002100 */
[----:B------:R-:W2:Y:S01]  /*0020*/  LDC.64 R2, c[0x0][0x228] ;  /* 0x00008a00ff027b82 */ /* 0x000ea20000000a00 */
[----:B------:R-:W-:Y:S01]  /*0030*/  CS2R R8, SRZ ;  /* 0x0000000000087805 */ /* 0x000fe2000001ff00 */
[----:B------:R-:W-:Y:S01]  /*0040*/  ULDC.64 UR4, c[0x0][0x208] ;  /* 0x0000820000047ab9 */ /* 0x000fe20000000a00 */
[----:B------:R-:W3:Y:S05]  /*0050*/  S2R R5, SR_CTAID.X ;  /* 0x0000000000057919 */ /* 0x000eea0000002500 */
[----:B------:R-:W4:Y:S08]  /*0060*/  LDC.64 R16, c[0x0][0x218] ;  /* 0x00008600ff107b82 */ /* 0x000f300000000a00 */
[----:B------:R-:W5:Y:S08]  /*0070*/  LDC.64 R18, c[0x0][0x220] ;  /* 0x00008800ff127b82 */ /* 0x000f700000000a00 */
[----:B------:R-:W5:Y:S01]  /*0080*/  LDC.64 R20, c[0x0][0x230] ;  /* 0x00008c00ff147b82 */ /* 0x000f620000000a00 */
[----:B-1----:R-:W-:-:S07]  /*0090*/  SHF.L.U32 R0, R0, 0x1, RZ ;  /* 0x0000000100007819 */ /* 0x002fce00000006ff */
[----:B------:R-:W1:Y:S01]  /*00a0*/  LDC.64 R14, c[0x0][0x238] ;  /* 0x00008e00ff0e7b82 */ /* 0x000e620000000a00 */
[----:B------:R-:W-:-:S04]  /*00b0*/  LOP3.LUT R0, R0, 0xfe, RZ, 0xc0, !PT ;  /* 0x000000fe00007812 */ /* 0x000fc800078ec0ff */
[----:B---3--:R-:W-:-:S04]  /*00c0*/  LEA R0, R5, R0, 0x8 ;  /* 0x0000000005007211 */ /* 0x008fc800078e40ff */
[C---:B------:R-:W-:Y:S01]  /*00d0*/  ISETP.GE.AND P0, PT, R0.reuse, 0x2800, PT ;  /* 0x000028000000780c */ /* 0x040fe20003f06270 */
[----:B------:R-:W-:-:S05]  /*00e0*/  IMAD.HI R4, R0, 0x66666667, RZ ;  /* 0x6666666700047827 */ /* 0x000fca00078e02ff */
[----:B------:R-:W-:-:S04]  /*00f0*/  SHF.R.U32.HI R5, RZ, 0x1f, R4 ;  /* 0x0000001fff057819 */ /* 0x000fc80000011604 */
[----:B------:R-:W-:-:S05]  /*0100*/  LEA.HI.SX32 R5, R4, R5, 0x1a ;  /* 0x0000000504057211 */ /* 0x000fca00078fd2ff */
[----:B------:R-:W-:Y:S02]  /*0110*/  IMAD R12, R5, -0xa0, R0 ;  /* 0xffffff60050c7824 */ /* 0x000fe400078e0200 */
[----:B------:R-:W3:Y:S02]  /*0120*/  LDC.64 R4, c[0x0][0x210] ;  /* 0x00008400ff047b82 */ /* 0x000ee40000000a00 */
[----:B--2---:R-:W-:-:S05]  /*0130*/  IMAD.WIDE R2, R12, 0x4, R2 ;  /* 0x000000040c027825 */ /* 0x004fca00078e0202 */
[----:B------:R2:W3:Y:S01]  /*0140*/  @!P0 LDG.E.EL.64 R8, desc[UR4][R2.64] ;  /* 0x0000000402088981 */ /* 0x0004e2000c2e1b00 */
[----:B------:R-:W-:Y:S02]  /*0150*/  CS2R R10, SRZ ;  /* 0x00000000000a7805 */ /* 0x000fe4000001ff00 */
[----:B------:R-:W-:Y:S01]  /*0160*/  CS2R R6, SRZ ;  /* 0x0000000000067805 */ /* 0x000fe2000001ff00 */
[----:B----4-:R-:W-:-:S04]  /*0170*/  IMAD.WIDE R16, R12, 0x4, R16 ;  /* 0x000000040c107825 */ /* 0x010fc800078e0210 */
[C---:B-----5:R-:W-:Y:S01]  /*0180*/  IMAD.WIDE R18, R12.reuse, 0x4, R18 ;  /* 0x000000040c127825 */ /* 0x060fe200078e0212 */
[----:B------:R-:W4:Y:S01]  /*0190*/  @!P0 LDG.E.EL.64 R10, desc[UR4][R16.64] ;  /* 0x00000004100a8981 */ /* 0x000f22000c2e1b00 */
[----:B--2---:R-:W-:Y:S02]  /*01a0*/  CS2R R2, SRZ ;  /* 0x0000000000027805 */ /* 0x004fe4000001ff00 */
[----:B0-----:R-:W-:-:S04]  /*01b0*/  IMAD.WIDE R20, R12, 0x4, R20 ;  /* 0x000000040c147825 */ /* 0x001fc800078e0214 */
[----:B-1----:R-:W-:Y:S01]  /*01c0*/  IMAD.WIDE R22, R12, 0x4, R14 ;  /* 0x000000040c167825 */ /* 0x002fe200078e020e */
[----:B------:R0:W2:Y:S03]  /*01d0*/  @!P0 LDG.E.EL.64 R2, desc[UR4][R18.64] ;  /* 0x0000000412028981 */ /* 0x0000a6000c2e1b00 */
[----:B---3--:R-:W-:-:S05]  /*01e0*/  IMAD.WIDE R4, R0, 0x4, R4 ;  /* 0x0000000400047825 */ /* 0x008fca00078e0204 */
[----:B------:R-:W4:Y:S01]  /*01f0*/  @!P0 LDG.E.64 R6, desc[UR4][R4.64] ;  /* 0x0000000404068981 */ /* 0x000f22000c1e1b00 */
[----:B------:R-:W-:Y:S02]  /*0200*/  CS2R R12, SRZ ;  /* 0x00000000000c7805 */ /* 0x000fe4000001ff00 */
[----:B------:R-:W-:-:S04]  /*0210*/  CS2R R14, SRZ ;  /* 0x00000000000e7805 */ /* 0x000fc8000001ff00 */
[----:B------:R-:W3:Y:S04]  /*0220*/  @!P0 LDG.E.EL.64 R12, desc[UR4][R20.64] ;  /* 0x00000004140c8981 */ /* 0x000ee8000c2e1b00 */
[----:B------:R-:W3:Y:S01]  /*0230*/  @!P0 LDG.E.EL.64 R14, desc[UR4][R22.64] ;  /* 0x00000004160e8981 */ /* 0x000ee2000c2e1b00 */
[----:B0-----:R-:W-:Y:S01]  /*0240*/  HFMA2.MMA R18, -RZ, RZ, 1.625, 0 ;  /* 0x3e800000ff127435 */ /* 0x001fe200000001ff */
[----:B------:R-:W-:Y:S01]  /*0250*/  FADD R8, R8, 9.9999997473787516356e-06 ;  /* 0x3727c5ac08087421 */ /* 0x000fe20000000000 */
[----:B------:R-:W-:-:S03]  /*0260*/  FADD R9, R9, 9.9999997473787516356e-06 ;  /* 0x3727c5ac09097421 */ /* 0x000fc60000000000 */
[----:B------:R-:W0:Y:S08]  /*0270*/  MUFU.SQRT R16, R8 ;  /* 0x0000000800107308 */ /* 0x000e300000002000 */
[----:B------:R1:W5:Y:S01]  /*0280*/  MUFU.SQRT R17, R9 ;  /* 0x0000000900117308 */ /* 0x0003620000002000 */
[C---:B0-----:R-:W-:Y:S02]  /*0290*/  FSETP.GT.AND P1, PT, R16.reuse, 8.50705917302346158658e+37, PT ;  /* 0x7e8000001000780b */ /* 0x041fe40003f24000 */
[----:B------:R-:W-:Y:S01]  /*02a0*/  FSETP.GEU.AND P3, PT, R16, 1.175494350822287508e-38, PT ;  /* 0x008000001000780b */ /* 0x000fe20003f6e000 */
[----:B-1----:R-:W0:Y:S01]  /*02b0*/  LDC.64 R8, c[0x0][0x240] ;  /* 0x00009000ff087b82 */ /* 0x002e220000000a00 */
[----:B-----5:R-:W-:-:S02]  /*02c0*/  FSETP.GT.AND P2, PT, R17, 8.50705917302346158658e+37, PT ;  /* 0x7e8000001100780b */ /* 0x020fc40003f44000 */
[----:B------:R-:W-:-:S07]  /*02d0*/  FSETP.GEU.AND P4, PT, R17, 1.175494350822287508e-38, PT ;  /* 0x008000001100780b */ /* 0x000fce0003f8e000 */
[----:B------:R-:W-:-:S04]  /*02e0*/  @P1 FMUL R16, R16, 0.25 ;  /* 0x3e80000010101820 */ /* 0x000fc80000400000 */
[----:B------:R-:W-:Y:S01]  /*02f0*/  @!P3 FMUL R16, R16, 16777216 ;  /* 0x4b8000001010b820 */ /* 0x000fe20000400000 */
[----:B------:R-:W-:-:S04]  /*0300*/  @P2 FMUL R17, R17, 0.25 ;  /* 0x3e80000011112820 */ /* 0x000fc80000400000 */
[----:B------:R-:W-:Y:S01]  /*0310*/  @!P4 FMUL R17, R17, 16777216 ;  /* 0x4b8000001111c820 */ /* 0x000fe20000400000 */
[----:B------:R-:W1:Y:S01]  /*0320*/  MUFU.RCP R16, R16 ;  /* 0x0000001000107308 */ /* 0x000e620000001000 */
[----:B------:R-:W-:-:S07]  /*0330*/  FSEL R19, R18, 1, P1 ;  /* 0x3f80000012137808 */ /* 0x000fce0000800000 */
[----:B------:R-:W5:Y:S01]  /*0340*/  MUFU.RCP R17, R17 ;  /* 0x0000001100117308 */ /* 0x000f620000001000 */
[----:B------:R-:W-:Y:S01]  /*0350*/  FSEL R18, R18, 1, P2 ;  /* 0x3f80000012127808 */ /* 0x000fe20001000000 */
[----:B------:R-:W-:Y:S01]  /*0360*/  @!P3 FMUL R19, R19, 16777216 ;  /* 0x4b8000001313b820 */ /* 0x000fe20000400000 */
[----:B----4-:R-:W-:Y:S01]  /*0370*/  FADD R6, R10, R6 ;  /* 0x000000060a067221 */ /* 0x010fe20000000000 */
[----:B------:R-:W-:Y:S02]  /*0380*/  FADD R7, R11, R7 ;  /* 0x000000070b077221 */ /* 0x000fe40000000000 */
[----:B------:R-:W-:Y:S01]  /*0390*/  @!P4 FMUL R18, R18, 16777216 ;  /* 0x4b8000001212c820 */ /* 0x000fe20000400000 */
[----:B-1----:R-:W-:Y:S01]  /*03a0*/  FMUL R19, R16, R19 ;  /* 0x0000001310137220 */ /* 0x002fe20000400000 */
[----:B--2---:R-:W-:Y:S01]  /*03b0*/  FADD R2, R6, -R2 ;  /* 0x8000000206027221 */ /* 0x004fe20000000000 */
[----:B------:R-:W-:Y:S01]  /*03c0*/  FADD R3, R7, -R3 ;  /* 0x8000000307037221 */ /* 0x000fe20000000000 */
[----:B-----5:R-:W-:-:S02]  /*03d0*/  FMUL R18, R17, R18 ;  /* 0x0000001211127220 */ /* 0x020fc40000400000 */
[----:B------:R-:W-:Y:S02]  /*03e0*/  FMUL R19, R2, R19 ;  /* 0x0000001302137220 */ /* 0x000fe40000400000 */
[----:B------:R-:W-:Y:S02]  /*03f0*/  FMUL R18, R3, R18 ;  /* 0x0000001203127220 */ /* 0x000fe40000400000 */
[----:B---3--:R-:W-:Y:S02]  /*0400*/  FFMA R12, R19, R12, R14 ;  /* 0x0000000c130c7223 */ /* 0x008fe4000000000e */
[----:B------:R-:W-:Y:S01]  /*0410*/  FFMA R13, R18, R13, R15 ;  /* 0x0000000d120d7223 */ /* 0x000fe2000000000f */
[----:B------:R1:W-:Y:S02]  /*0420*/  @!P0 STG.E.64 desc[UR4][R4.64], R6 ;  /* 0x0000000604008986 */ /* 0x0003e4000c101b04 */
[----:B------:R-:W-:Y:S02]  /*0430*/  FSETP.GEU.AND P1, PT, R12, RZ, PT ;  /* 0x000000ff0c00720b */ /* 0x000fe40003f2e000 */
[----:B------:R-:W-:Y:S01]  /*0440*/  FSETP.GEU.AND P2, PT, R13, RZ, PT ;  /* 0x000000ff0d00720b */ /* 0x000fe20003f4e000 */
[----:B0-----:R-:W-:Y:S01]  /*0450*/  IMAD.WIDE R8, R0, 0x4, R8 ;  /* 0x0000000400087825 */ /* 0x001fe200078e0208 */
[----:B------:R-:W-:-:S02]  /*0460*/  FSEL R12, R12, RZ, P1 ;  /* 0x000000ff0c0c7208 */ /* 0x000fc40000800000 */
[----:B------:R-:W-:Y:S01]  /*0470*/  FSEL R13, R13, RZ, P2 ;  /* 0x000000ff0d0d7208 */ /* 0x000fe20001000000 */
[----:B------:R-:W-:Y:S08]  /*0480*/  @P0 EXIT ;  /* 0x000000000000094d */ /* 0x000ff00003800000 */
[----:B------:R-:W-:Y:S01]  /*0490*/  STG.E.64 desc[UR4][R8.64], R12 ;  /* 0x0000000c08007986 */ /* 0x000fe2000c101b04 */
[----:B------:R-:W-:Y:S05]  /*04a0*/  EXIT ;  /* 0x000000000000794d */ /* 0x000fea0003800000 */
.L_x_0:
[----:B------:R-:W-:-:S00]  /*04b0*/  BRA `(.L_x_0) ;  /* 0xfffffffc00fc7947 */ /* 0x000fc0000383ffff */
[----:B------:R-:W-:-:S00]  /*04c0*/  NOP ;  /* 0x0000000000007918 */ /* 0x000fc00000000000 */
        /* <DEDUP_REMOVED lines=11> */
.L_x_1:


//--------------------- .nv.global.init           --------------------------
	.section	.nv.global.init,"aw",@progbits
.nv.global.init:
	.type		_$_str,@object
	.size		_$_str,(_$_str_$_2 - _$_str)
_$_str:
        /*0000*/ 	.byte	0x5f, 0x5f, 0x43, 0x55, 0x44, 0x41, 0x5f, 0x46, 0x54, 0x5a, 0x00
	.type		_$_str_$_2,@object
	.size		_$_str_$_2,(.L_1 - _$_str_$_2)
_$_str_$_2:
        /*000b*/ 	.byte	0x5f, 0x5f, 0x43, 0x55, 0x44, 0x41, 0x5f, 0x50, 0x52, 0x45, 0x43, 0x5f, 0x53, 0x51, 0x52, 0x54
        /*001b*/ 	.byte	0x00
.L_1:


//--------------------- .nv.constant0.triton_poi_fused__native_batch_norm_legit_no_training_convolution_relu_49 --------------------------
	.section	.nv.constant0.triton_poi_fused__native_batch_norm_legit_no_training_convolution_relu_49,"a",@progbits
	.sectionflags	@""
	.align	4
.nv.constant0.triton_poi_fused__native_batch_norm_legit_no_training_convolution_relu_49:
	.zero		588
